//
// Generated by NVIDIA NVVM Compiler
//
// Compiler Build ID: CL-36424714
// Cuda compilation tools, release 13.0, V13.0.88
// Based on NVVM 20.0.0
//

.version 9.0
.target sm_100
.address_size 64

	// .globl	_Z14threadId_3D_2Dv
.extern .func  (.param .b32 func_retval0) vprintf
(
	.param .b64 vprintf_param_0,
	.param .b64 vprintf_param_1
)
;
.global .align 1 .b8 $str[112] = {98, 108, 111, 99, 107, 73, 100, 58, 32, 37, 100, 32, 61, 32, 98, 108, 111, 99, 107, 73, 100, 120, 46, 120, 58, 32, 37, 100, 32, 43, 32, 98, 108, 111, 99, 107, 73, 100, 120, 46, 121, 58, 32, 37, 100, 32, 42, 32, 103, 114, 105, 100, 68, 105, 109, 46, 120, 58, 32, 37, 100, 32, 43, 32, 103, 114, 105, 100, 68, 105, 109, 46, 120, 58, 32, 37, 100, 32, 42, 32, 103, 114, 105, 100, 68, 105, 109, 46, 121, 58, 32, 37, 100, 32, 42, 32, 98, 108, 111, 99, 107, 73, 100, 120, 46, 120, 58, 32, 37, 100, 10};
.global .align 1 .b8 $str$1[2] = {10};
.global .align 1 .b8 $str$2[119] = {116, 104, 114, 101, 97, 100, 73, 100, 58, 32, 37, 100, 32, 61, 32, 98, 108, 111, 99, 107, 73, 100, 58, 32, 37, 100, 32, 43, 32, 40, 98, 108, 111, 99, 107, 68, 105, 109, 46, 120, 58, 32, 37, 100, 32, 42, 32, 98, 108, 111, 99, 107, 68, 105, 109, 46, 121, 58, 32, 37, 100, 41, 32, 43, 32, 40, 116, 104, 114, 101, 97, 100, 73, 100, 120, 46, 121, 58, 32, 37, 100, 32, 42, 32, 98, 108, 111, 99, 107, 68, 105, 109, 46, 120, 58, 32, 37, 100, 41, 32, 43, 32, 116, 104, 114, 101, 97, 100, 73, 100, 120, 46, 120, 58, 32, 37, 100, 10};

.visible .entry _Z14threadId_3D_2Dv()
{
	.local .align 8 .b8 	__local_depot0[32];
	.reg .b64 	%SP;
	.reg .b64 	%SPL;
	.reg .b32 	%r<20>;
	.reg .b64 	%rd<9>;

	mov.u64 	%SPL, __local_depot0;
	cvta.local.u64 	%SP, %SPL;
	add.u64 	%rd1, %SP, 0;
	add.u64 	%rd2, %SPL, 0;
	mov.u32 	%r1, %ctaid.x;
	mov.u32 	%r2, %ctaid.y;
	mov.u32 	%r3, %nctaid.x;
	mov.u32 	%r4, %nctaid.y;
	mov.u32 	%r5, %ctaid.z;
	mad.lo.s32 	%r6, %r5, %r4, %r2;
	mad.lo.s32 	%r7, %r6, %r3, %r1;
	mov.u32 	%r8, %ntid.x;
	mov.u32 	%r9, %ntid.y;
	mov.u32 	%r10, %tid.y;
	mov.u32 	%r11, %tid.x;
	mad.lo.s32 	%r12, %r7, %r9, %r10;
	mad.lo.s32 	%r13, %r12, %r8, %r11;
	st.local.v2.u32 	[%rd2], {%r7, %r1};
	st.local.v2.u32 	[%rd2+8], {%r2, %r3};
	st.local.v2.u32 	[%rd2+16], {%r3, %r4};
	st.local.u32 	[%rd2+24], %r5;
	mov.u64 	%rd3, $str;
	cvta.global.u64 	%rd4, %rd3;
	{ // callseq 0, 0
	.param .b64 param0;
	st.param.b64 	[param0], %rd4;
	.param .b64 param1;
	st.param.b64 	[param1], %rd1;
	.param .b32 retval0;
	call.uni (retval0), 
	vprintf, 
	(
	param0, 
	param1
	);
	ld.param.b32 	%r14, [retval0];
	} // callseq 0
	mov.u64 	%rd5, $str$1;
	cvta.global.u64 	%rd6, %rd5;
	{ // callseq 1, 0
	.param .b64 param0;
	st.param.b64 	[param0], %rd6;
	.param .b64 param1;
	st.param.b64 	[param1], 0;
	.param .b32 retval0;
	call.uni (retval0), 
	vprintf, 
	(
	param0, 
	param1
	);
	ld.param.b32 	%r16, [retval0];
	} // callseq 1
	st.local.v2.u32 	[%rd2], {%r13, %r7};
	st.local.v2.u32 	[%rd2+8], {%r8, %r9};
	st.local.v2.u32 	[%rd2+16], {%r10, %r8};
	st.local.u32 	[%rd2+24], %r11;
	mov.u64 	%rd7, $str$2;
	cvta.global.u64 	%rd8, %rd7;
	{ // callseq 2, 0
	.param .b64 param0;
	st.param.b64 	[param0], %rd8;
	.param .b64 param1;
	st.param.b64 	[param1], %rd1;
	.param .b32 retval0;
	call.uni (retval0), 
	vprintf, 
	(
	param0, 
	param1
	);
	ld.param.b32 	%r18, [retval0];
	} // callseq 2
	ret;

}


// ===== COMPILED SASS (sm_100) =====

	.target	sm_100

	.elftype	@"ET_EXEC"


//--------------------- .note.nv.tkinfo           --------------------------
	.section	.note.nv.tkinfo,"",@"SHT_NOTE"
	.sectionflags	@"SHF_NOTE_NV_TKINFO"
	.tkinfo
        /*0018*/ 	.word	0x00000002
        /*0030*/ 	.string	""
        /*0030*/ 	.string	"ptxas"
        /*0030*/ 	.string	"Cuda compilation tools, release 13.0, V13.0.88"
        /*0030*/ 	.string	"Build cuda_13.0.r13.0/compiler.36424714_0"
        /*0030*/ 	.string	"-arch sm_100 -m 64 "



//--------------------- .note.nv.cuinfo           --------------------------
	.section	.note.nv.cuinfo,"",@"SHT_NOTE"
	.sectionflags	@"SHF_NOTE_NV_CUINFO"
        /*0018*/ 	.short	0x0002
        /*001a*/ 	.short	0x0064
        /*001c*/ 	.short	0x0082
	.zero		2


//--------------------- .nv.info                  --------------------------
	.section	.nv.info,"",@"SHT_CUDA_INFO"
	.align	4


	//----- nvinfo : EIATTR_REGCOUNT
	.align		4
        /*0000*/ 	.byte	0x04, 0x2f
        /*0002*/ 	.short	(.L_4 - .L_3)
	.align		4
.L_3:
        /*0004*/ 	.word	index@(_Z14threadId_3D_2Dv)
        /*0008*/ 	.word	0x0000001a


	//----- nvinfo : EIATTR_FRAME_SIZE
	.align		4
.L_4:
        /*000c*/ 	.byte	0x04, 0x11
        /*000e*/ 	.short	(.L_6 - .L_5)
	.align		4
.L_5:
        /*0010*/ 	.word	index@(_Z14threadId_3D_2Dv)
        /*0014*/ 	.word	0x00000020


	//----- nvinfo : EIATTR_MIN_STACK_SIZE
	.align		4
.L_6:
        /*0018*/ 	.byte	0x04, 0x12
        /*001a*/ 	.short	(.L_8 - .L_7)
	.align		4
.L_7:
        /*001c*/ 	.word	index@(_Z14threadId_3D_2Dv)
        /*0020*/ 	.word	0x00000020
.L_8:


//--------------------- .nv.compat                --------------------------
	.section	.nv.compat,"",@"SHT_CUDA_COMPAT_INFO"
	.align	4
        /*0000*/ 	.byte	0x02, 0x09, 0x00, 0x00, 0x02, 0x02, 0x01, 0x00, 0x02, 0x05, 0x05, 0x00, 0x03, 0x07, 0x01, 0x01
        /*0010*/ 	.byte	0x02, 0x03, 0x00, 0x00, 0x02, 0x06, 0x01, 0x00, 0x04, 0x0b, 0x08, 0x00, 0x09, 0x00, 0x00, 0x00
        /*0020*/ 	.byte	0x00, 0x00, 0x00, 0x00


//--------------------- .nv.info._Z14threadId_3D_2Dv --------------------------
	.section	.nv.info._Z14threadId_3D_2Dv,"",@"SHT_CUDA_INFO"
	.sectionflags	@""
	.align	4


	//----- nvinfo : EIATTR_CUDA_API_VERSION
	.align		4
        /*0000*/ 	.byte	0x04, 0x37
        /*0002*/ 	.short	(.L_10 - .L_9)
.L_9:
        /*0004*/ 	.word	0x00000082


	//----- nvinfo : EIATTR_SPARSE_MMA_MASK
	.align		4
.L_10:
        /*0008*/ 	.byte	0x03, 0x50
        /*000a*/ 	.short	0x0000


	//----- nvinfo : EIATTR_MAXREG_COUNT
	.align		4
        /*000c*/ 	.byte	0x03, 0x1b
        /*000e*/ 	.short	0x00ff


	//----- nvinfo : EIATTR_EXTERNS
	.align		4
        /*0010*/ 	.byte	0x04, 0x0f
        /*0012*/ 	.short	(.L_12 - .L_11)


	//   ....[0]....
	.align		4
.L_11:
        /*0014*/ 	.word	index@(vprintf)


	//----- nvinfo : EIATTR_MERCURY_ISA_VERSION
	.align		4
.L_12:
        /*0018*/ 	.byte	0x03, 0x5f
        /*001a*/ 	.short	0x0101


	//----- nvinfo : EIATTR_VRC_CTA_INIT_COUNT
	.align		4
        /*001c*/ 	.byte	0x02, 0x4a
	.zero		1
	.zero		1


	//----- nvinfo : EIATTR_SYSCALL_OFFSETS
	.align		4
        /*0020*/ 	.byte	0x04, 0x46
        /*0022*/ 	.short	(.L_14 - .L_13)


	//   ....[0]....
.L_13:
        /*0024*/ 	.word	0x00000250


	//   ....[1]....
        /*0028*/ 	.word	0x000002f0


	//   ....[2]....
        /*002c*/ 	.word	0x000003f0


	//----- nvinfo : EIATTR_EXIT_INSTR_OFFSETS
	.align		4
.L_14:
        /*0030*/ 	.byte	0x04, 0x1c
        /*0032*/ 	.short	(.L_16 - .L_15)


	//   ....[0]....
.L_15:
        /*0034*/ 	.word	0x00000400


	//----- nvinfo : EIATTR_SW_WAR
	.align		4
.L_16:
        /*0038*/ 	.byte	0x04, 0x36
        /*003a*/ 	.short	(.L_18 - .L_17)
.L_17:
        /*003c*/ 	.word	0x00000008
.L_18:


//--------------------- .nv.callgraph             --------------------------
	.section	.nv.callgraph,"",@"SHT_CUDA_CALLGRAPH"
	.align	4
	.sectionentsize	8
	.align		4
        /*0000*/ 	.word	0x00000000
	.align		4
        /*0004*/ 	.word	0xffffffff
	.align		4
        /*0008*/ 	.word	index@(_Z14threadId_3D_2Dv)
	.align		4
        /*000c*/ 	.word	index@(vprintf)
	.align		4
        /*0010*/ 	.word	0x00000000
	.align		4
        /*0014*/ 	.word	0xfffffffe
	.align		4
        /*0018*/ 	.word	0x00000000
	.align		4
        /*001c*/ 	.word	0xfffffffd
	.align		4
        /*0020*/ 	.word	0x00000000
	.align		4
        /*0024*/ 	.word	0xfffffffc


//--------------------- .nv.constant4             --------------------------
	.section	.nv.constant4,"a",@progbits
	.align	8
	.align		8
.nv.constant4:
        /*0000*/ 	.dword	vprintf
	.align		8
        /*0008*/ 	.dword	$str
	.align		8
        /*0010*/ 	.dword	$str$1
	.align		8
        /*0018*/ 	.dword	$str$2


//--------------------- .text._Z14threadId_3D_2Dv --------------------------
	.section	.text._Z14threadId_3D_2Dv,"ax",@progbits
	.align	128
        .global         _Z14threadId_3D_2Dv
        .type           _Z14threadId_3D_2Dv,@function
        .size           _Z14threadId_3D_2Dv,(.L_x_4 - _Z14threadId_3D_2Dv)
        .other          _Z14threadId_3D_2Dv,@"STO_CUDA_ENTRY STV_DEFAULT"
_Z14threadId_3D_2Dv:
.text._Z14threadId_3D_2Dv:
[----:B------:R-:W0:Y:S08]  /*0000*/  LDC R1, c[0x0][0x37c] ;  /* 0x0000df00ff017b82 */ /* 0x000e300000000800 */
[----:B------:R-:W-:Y:S01]  /*0010*/  S2UR UR4, SR_CTAID.Y ;  /* 0x00000000000479c3 */ /* 0x000fe20000002600 */
[----:B------:R-:W1:Y:S01]  /*0020*/  LDCU UR5, c[0x0][0x2fc] ;  /* 0x00005f80ff0577ac */ /* 0x000e620008000800 */
[----:B------:R-:W2:Y:S01]  /*0030*/  S2R R0, SR_CTAID.Z ;  /* 0x0000000000007919 */ /* 0x000ea20000002700 */
[----:B0-----:R-:W-:Y:S01]  /*0040*/  VIADD R1, R1, 0xffffffe0 ;  /* 0xffffffe001017836 */ /* 0x001fe20000000000 */
[----:B------:R-:W-:Y:S01]  /*0050*/  MOV R16, 0x0 ;  /* 0x0000000000107802 */ /* 0x000fe20000000f00 */
[----:B------:R-:W0:Y:S01]  /*0060*/  LDCU UR6, c[0x0][0x370] ;  /* 0x00006e00ff0677ac */ /* 0x000e220008000800 */
[----:B------:R-:W3:Y:S02]  /*0070*/  S2R R13, SR_CTAID.X ;  /* 0x00000000000d7919 */ /* 0x000ee40000002500 */
[----:B------:R-:W4:Y:S01]  /*0080*/  S2UR UR8, SR_CTAID.Z ;  /* 0x00000000000879c3 */ /* 0x000f220000002700 */
[----:B------:R-:W4:Y:S01]  /*0090*/  LDCU UR7, c[0x0][0x374] ;  /* 0x00006e80ff0777ac */ /* 0x000f220008000800 */
[----:B------:R-:W5:Y:S01]  /*00a0*/  S2R R10, SR_CTAID.Y ;  /* 0x00000000000a7919 */ /* 0x000f620000002600 */
[----:B------:R-:W-:Y:S01]  /*00b0*/  R2UR UR37, R1 ;  /* 0x00000000012572ca */ /* 0x000fe200000e0000 */
[----:B------:R-:W0:Y:S01]  /*00c0*/  LDCU UR39, c[0x0][0x360] ;  /* 0x00006c00ff2777ac */ /* 0x000e220008000800 */
[----:B------:R-:W1:Y:S03]  /*00d0*/  S2R R18, SR_TID.X ;  /* 0x0000000000127919 */ /* 0x000e660000002100 */
[----:B------:R-:W0:Y:S01]  /*00e0*/  S2UR UR36, SR_CTAID.X ;  /* 0x00000000002479c3 */ /* 0x000e220000002500 */
[----:B------:R-:W0:Y:S01]  /*00f0*/  LDCU UR40, c[0x0][0x364] ;  /* 0x00006c80ff2877ac */ /* 0x000e220008000800 */
[----:B------:R-:W1:Y:S06]  /*0100*/  S2R R2, SR_TID.Y ;  /* 0x0000000000027919 */ /* 0x000e6c0000002200 */
[----:B------:R-:W3:Y:S08]  /*0110*/  LDC R11, c[0x0][0x370] ;  /* 0x0000dc00ff0b7b82 */ /* 0x000ef00000000800 */
[----:B------:R-:W1:Y:S01]  /*0120*/  LDC R15, c[0x0][0x374] ;  /* 0x0000dd00ff0f7b82 */ /* 0x000e620000000800 */
[----:B----4-:R-:W-:Y:S01]  /*0130*/  UIMAD UR4, UR7, UR8, UR4 ;  /* 0x00000008070472a4 */ /* 0x010fe2000f8e0204 */
[----:B--2---:R2:W-:Y:S03]  /*0140*/  STL [R1+0x18], R0 ;  /* 0x0000180001007387 */ /* 0x0045e60000100800 */
[----:B0-----:R-:W-:-:S03]  /*0150*/  UIMAD UR36, UR4, UR6, UR36 ;  /* 0x00000006042472a4 */ /* 0x001fc6000f8e0224 */
[----:B------:R2:W0:Y:S01]  /*0160*/  LDC.64 R8, c[0x4][R16] ;  /* 0x0100000010087b82 */ /* 0x0004220000000a00 */
[----:B------:R-:W4:Y:S03]  /*0170*/  LDCU.64 UR6, c[0x4][0x8] ;  /* 0x01000100ff0677ac */ /* 0x000f260008000a00 */
[----:B------:R-:W2:Y:S01]  /*0180*/  LDCU UR4, c[0x0][0x2f8] ;  /* 0x00005f00ff0477ac */ /* 0x000ea20008000800 */
[----:B------:R-:W-:Y:S01]  /*0190*/  IMAD.U32 R12, RZ, RZ, UR36 ;  /* 0x00000024ff0c7e24 */ /* 0x000fe2000f8e00ff */
[----:B---3--:R-:W-:Y:S01]  /*01a0*/  MOV R14, R11 ;  /* 0x0000000b000e7202 */ /* 0x008fe20000000f00 */
[----:B-----5:R3:W-:Y:S04]  /*01b0*/  STL.64 [R1+0x8], R10 ;  /* 0x0000080a01007387 */ /* 0x0207e80000100a00 */
[----:B------:R3:W-:Y:S04]  /*01c0*/  STL.64 [R1], R12 ;  /* 0x0000000c01007387 */ /* 0x0007e80000100a00 */
[----:B-1----:R3:W-:Y:S01]  /*01d0*/  STL.64 [R1+0x10], R14 ;  /* 0x0000100e01007387 */ /* 0x0027e20000100a00 */
[----:B----4-:R-:W-:-:S02]  /*01e0*/  IMAD.U32 R4, RZ, RZ, UR6 ;  /* 0x00000006ff047e24 */ /* 0x010fc4000f8e00ff */
[----:B------:R-:W-:Y:S01]  /*01f0*/  IMAD.U32 R5, RZ, RZ, UR7 ;  /* 0x00000007ff057e24 */ /* 0x000fe2000f8e00ff */
[----:B--2---:R-:W-:-:S04]  /*0200*/  UIADD3 UR37, UP0, UPT, UR37, UR4, URZ ;  /* 0x0000000425257290 */ /* 0x004fc8000ff1e0ff */
[----:B------:R-:W-:Y:S02]  /*0210*/  UIADD3.X UR38, UPT, UPT, URZ, UR5, URZ, UP0, !UPT ;  /* 0x00000005ff267290 */ /* 0x000fe400087fe4ff */
[----:B------:R-:W-:-:S04]  /*0220*/  MOV R6, UR37 ;  /* 0x0000002500067c02 */ /* 0x000fc80008000f00 */
[----:B0--3--:R-:W-:-:S07]  /*0230*/  IMAD.U32 R7, RZ, RZ, UR38 ;  /* 0x00000026ff077e24 */ /* 0x009fce000f8e00ff */
[----:B------:R-:W-:-:S07]  /*0240*/  LEPC R20, `(.L_x_0) ;  /* 0x000000001014794e */ /* 0x000fce0000000000 */
[----:B------:R-:W-:Y:S05]  /*0250*/  CALL.ABS.NOINC R8 ;  /* 0x0000000008007343 */ /* 0x000fea0003c00000 */
.L_x_0:
[----:B------:R0:W1:Y:S01]  /*0260*/  LDC.64 R8, c[0x4][R16] ;  /* 0x0100000010087b82 */ /* 0x0000620000000a00 */
[----:B------:R-:W2:Y:S01]  /*0270*/  LDCU.64 UR4, c[0x4][0x10] ;  /* 0x01000200ff0477ac */ /* 0x000ea20008000a00 */
[----:B------:R-:W-:Y:S02]  /*0280*/  MOV R3, UR36 ;  /* 0x0000002400037c02 */ /* 0x000fe40008000f00 */
[----:B------:R-:W-:-:S03]  /*0290*/  CS2R R6, SRZ ;  /* 0x0000000000067805 */ /* 0x000fc6000001ff00 */
[----:B------:R-:W-:-:S04]  /*02a0*/  IMAD R3, R3, UR40, R2 ;  /* 0x0000002803037c24 */ /* 0x000fc8000f8e0202 */
[----:B------:R-:W-:Y:S02]  /*02b0*/  IMAD R22, R3, UR39, R18 ;  /* 0x0000002703167c24 */ /* 0x000fe4000f8e0212 */
[----:B--2---:R-:W-:Y:S01]  /*02c0*/  IMAD.U32 R4, RZ, RZ, UR4 ;  /* 0x00000004ff047e24 */ /* 0x004fe2000f8e00ff */
[----:B0-----:R-:W-:-:S07]  /*02d0*/  MOV R5, UR5 ;  /* 0x0000000500057c02 */ /* 0x001fce0008000f00 */
[----:B------:R-:W-:-:S07]  /*02e0*/  LEPC R20, `(.L_x_1) ;  /* 0x000000001014794e */ /* 0x000fce0000000000 */
[----:B-1----:R-:W-:Y:S05]  /*02f0*/  CALL.ABS.NOINC R8 ;  /* 0x0000000008007343 */ /* 0x002fea0003c00000 */
.L_x_1:
[----:B------:R-:W-:Y:S01]  /*0300*/  IMAD.U32 R23, RZ, RZ, UR36 ;  /* 0x00000024ff177e24 */ /* 0x000fe2000f8e00ff */
[----:B------:R-:W-:Y:S01]  /*0310*/  MOV R8, UR39 ;  /* 0x0000002700087c02 */ /* 0x000fe20008000f00 */
[----:B------:R-:W-:Y:S01]  /*0320*/  IMAD.U32 R9, RZ, RZ, UR40 ;  /* 0x00000028ff097e24 */ /* 0x000fe2000f8e00ff */
[----:B------:R-:W-:Y:S01]  /*0330*/  MOV R3, UR39 ;  /* 0x0000002700037c02 */ /* 0x000fe20008000f00 */
[----:B------:R0:W-:Y:S01]  /*0340*/  STL [R1+0x18], R18 ;  /* 0x0000181201007387 */ /* 0x0001e20000100800 */
[----:B------:R-:W1:Y:S01]  /*0350*/  LDC.64 R16, c[0x4][R16] ;  /* 0x0100000010107b82 */ /* 0x000e620000000a00 */
[----:B------:R-:W2:Y:S01]  /*0360*/  LDCU.64 UR4, c[0x4][0x18] ;  /* 0x01000300ff0477ac */ /* 0x000ea20008000a00 */
[----:B------:R-:W-:Y:S01]  /*0370*/  IMAD.U32 R6, RZ, RZ, UR37 ;  /* 0x00000025ff067e24 */ /* 0x000fe2000f8e00ff */
[----:B------:R0:W-:Y:S01]  /*0380*/  STL.64 [R1], R22 ;  /* 0x0000001601007387 */ /* 0x0001e20000100a00 */
[----:B------:R-:W-:-:S03]  /*0390*/  MOV R7, UR38 ;  /* 0x0000002600077c02 */ /* 0x000fc60008000f00 */
[----:B------:R0:W-:Y:S04]  /*03a0*/  STL.64 [R1+0x8], R8 ;  /* 0x0000080801007387 */ /* 0x0001e80000100a00 */
[----:B------:R0:W-:Y:S01]  /*03b0*/  STL.64 [R1+0x10], R2 ;  /* 0x0000100201007387 */ /* 0x0001e20000100a00 */
[----:B--2---:R-:W-:Y:S01]  /*03c0*/  IMAD.U32 R4, RZ, RZ, UR4 ;  /* 0x00000004ff047e24 */ /* 0x004fe2000f8e00ff */
[----:B------:R-:W-:-:S07]  /*03d0*/  MOV R5, UR5 ;  /* 0x0000000500057c02 */ /* 0x000fce0008000f00 */
[----:B------:R-:W-:-:S07]  /*03e0*/  LEPC R20, `(.L_x_2) ;  /* 0x000000001014794e */ /* 0x000fce0000000000 */
[----:B01----:R-:W-:Y:S05]  /*03f0*/  CALL.ABS.NOINC R16 ;  /* 0x0000000010007343 */ /* 0x003fea0003c00000 */
.L_x_2:
[----:B------:R-:W-:Y:S05]  /*0400*/  EXIT ;  /* 0x000000000000794d */ /* 0x000fea0003800000 */
.L_x_3:
[----:B------:R-:W-:-:S00]  /*0410*/  BRA `(.L_x_3) ;  /* 0xfffffffc00fc7947 */ /* 0x000fc0000383ffff */
[----:B------:R-:W-:-:S00]  /*0420*/  NOP ;  /* 0x0000000000007918 */ /* 0x000fc00000000000 */
        /* <DEDUP_REMOVED lines=13> */
.L_x_4:


//--------------------- .nv.global.init           --------------------------
	.section	.nv.global.init,"aw",@progbits
.nv.global.init:
	.type		$str$1,@object
	.size		$str$1,($str - $str$1)
$str$1:
        /*0000*/ 	.byte	0x0a, 0x00
	.type		$str,@object
	.size		$str,($str$2 - $str)
$str:
        /*0002*/ 	.byte	0x62, 0x6c, 0x6f, 0x63, 0x6b, 0x49, 0x64, 0x3a, 0x20, 0x25, 0x64, 0x20, 0x3d, 0x20, 0x62, 0x6c
        /*0012*/ 	.byte	0x6f, 0x63, 0x6b, 0x49, 0x64, 0x78, 0x2e, 0x78, 0x3a, 0x20, 0x25, 0x64, 0x20, 0x2b, 0x20, 0x62
        /*0022*/ 	.byte	0x6c, 0x6f, 0x63, 0x6b, 0x49, 0x64, 0x78, 0x2e, 0x79, 0x3a, 0x20, 0x25, 0x64, 0x20, 0x2a, 0x20
        /*0032*/ 	.byte	0x67, 0x72, 0x69, 0x64, 0x44, 0x69, 0x6d, 0x2e, 0x78, 0x3a, 0x20, 0x25, 0x64, 0x20, 0x2b, 0x20
        /*0042*/ 	.byte	0x67, 0x72, 0x69, 0x64, 0x44, 0x69, 0x6d, 0x2e, 0x78, 0x3a, 0x20, 0x25, 0x64, 0x20, 0x2a, 0x20
        /*0052*/ 	.byte	0x67, 0x72, 0x69, 0x64, 0x44, 0x69, 0x6d, 0x2e, 0x79, 0x3a, 0x20, 0x25, 0x64, 0x20, 0x2a, 0x20
        /*0062*/ 	.byte	0x62, 0x6c, 0x6f, 0x63, 0x6b, 0x49, 0x64, 0x78, 0x2e, 0x78, 0x3a, 0x20, 0x25, 0x64, 0x0a, 0x00
	.type		$str$2,@object
	.size		$str$2,(.L_2 - $str$2)
$str$2:
        /*0072*/ 	.byte	0x74, 0x68, 0x72, 0x65, 0x61, 0x64, 0x49, 0x64, 0x3a, 0x20, 0x25, 0x64, 0x20, 0x3d, 0x20, 0x62
        /*0082*/ 	.byte	0x6c, 0x6f, 0x63, 0x6b, 0x49, 0x64, 0x3a, 0x20, 0x25, 0x64, 0x20, 0x2b, 0x20, 0x28, 0x62, 0x6c
        /*0092*/ 	.byte	0x6f, 0x63, 0x6b, 0x44, 0x69, 0x6d, 0x2e, 0x78, 0x3a, 0x20, 0x25, 0x64, 0x20, 0x2a, 0x20, 0x62
        /*00a2*/ 	.byte	0x6c, 0x6f, 0x63, 0x6b, 0x44, 0x69, 0x6d, 0x2e, 0x79, 0x3a, 0x20, 0x25, 0x64, 0x29, 0x20, 0x2b
        /*00b2*/ 	.byte	0x20, 0x28, 0x74, 0x68, 0x72, 0x65, 0x61, 0x64, 0x49, 0x64, 0x78, 0x2e, 0x79, 0x3a, 0x20, 0x25
        /*00c2*/ 	.byte	0x64, 0x20, 0x2a, 0x20, 0x62, 0x6c, 0x6f, 0x63, 0x6b, 0x44, 0x69, 0x6d, 0x2e, 0x78, 0x3a, 0x20
        /*00d2*/ 	.byte	0x25, 0x64, 0x29, 0x20, 0x2b, 0x20, 0x74, 0x68, 0x72, 0x65, 0x61, 0x64, 0x49, 0x64, 0x78, 0x2e
        /*00e2*/ 	.byte	0x78, 0x3a, 0x20, 0x25, 0x64, 0x0a, 0x00
.L_2:


//--------------------- .nv.shared.reserved.0     --------------------------
	.section	.nv.shared.reserved.0,"aw",@nobits
	.weak		__nv_reservedSMEM_offset_0_alias
	.size		__nv_reservedSMEM_offset_0_alias, 0, 64
	.other		__nv_reservedSMEM_offset_0_alias,@"STO_CUDA_RESERVED_SHARED STV_DEFAULT"
__nv_reservedSMEM_offset_0_alias:
	.zero		0
	.zero		64


//--------------------- .nv.constant0._Z14threadId_3D_2Dv --------------------------
	.section	.nv.constant0._Z14threadId_3D_2Dv,"a",@progbits
	.sectionflags	@""
	.align	4
.nv.constant0._Z14threadId_3D_2Dv:
	.zero		896


//--------------------- SYMBOLS --------------------------

	.type		.nv.reservedSmem.offset0,@object
	.size		.nv.reservedSmem.offset0,0x4
	.type		vprintf,@function
